//
// Generated by NVIDIA NVVM Compiler
//
// Compiler Build ID: CL-36424714
// Cuda compilation tools, release 13.0, V13.0.88
// Based on NVVM 20.0.0
//

.version 9.0
.target sm_100
.address_size 64

	// .globl	_Z23kogge_stone_scan_kernelPfS_j
// _ZZ23kogge_stone_scan_kernelPfS_jE6buffer has been demoted

.visible .entry _Z23kogge_stone_scan_kernelPfS_j(
	.param .u64 .ptr .align 1 _Z23kogge_stone_scan_kernelPfS_j_param_0,
	.param .u64 .ptr .align 1 _Z23kogge_stone_scan_kernelPfS_j_param_1,
	.param .u32 _Z23kogge_stone_scan_kernelPfS_j_param_2
)
{
	.reg .pred 	%p<7>;
	.reg .b32 	%r<16>;
	.reg .b32 	%f<11>;
	.reg .b64 	%rd<9>;
	// demoted variable
	.shared .align 4 .b8 _ZZ23kogge_stone_scan_kernelPfS_jE6buffer[4096];
	ld.param.u64 	%rd1, [_Z23kogge_stone_scan_kernelPfS_j_param_0];
	ld.param.u64 	%rd2, [_Z23kogge_stone_scan_kernelPfS_j_param_1];
	ld.param.u32 	%r6, [_Z23kogge_stone_scan_kernelPfS_j_param_2];
	mov.u32 	%r1, %tid.x;
	setp.ge.u32 	%p1, %r1, %r6;
	shl.b32 	%r7, %r1, 2;
	mov.u32 	%r8, _ZZ23kogge_stone_scan_kernelPfS_jE6buffer;
	add.s32 	%r2, %r8, %r7;
	@%p1 bra 	$L__BB0_2;
	cvta.to.global.u64 	%rd3, %rd1;
	mul.wide.u32 	%rd4, %r1, 4;
	add.s64 	%rd5, %rd3, %rd4;
	ld.global.f32 	%f4, [%rd5];
	st.shared.f32 	[%r2], %f4;
	bra.uni 	$L__BB0_3;
$L__BB0_2:
	mov.b32 	%r9, 0;
	st.shared.u32 	[%r2], %r9;
$L__BB0_3:
	mov.u32 	%r3, %ntid.x;
	setp.lt.u32 	%p2, %r3, 2;
	@%p2 bra 	$L__BB0_10;
	mov.b32 	%r15, 1;
$L__BB0_5:
	bar.sync 	0;
	setp.lt.u32 	%p3, %r1, %r15;
	@%p3 bra 	$L__BB0_7;
	ld.shared.f32 	%f6, [%r2];
	sub.s32 	%r11, %r1, %r15;
	shl.b32 	%r12, %r11, 2;
	add.s32 	%r14, %r8, %r12;
	ld.shared.f32 	%f7, [%r14];
	add.f32 	%f10, %f6, %f7;
$L__BB0_7:
	setp.lt.u32 	%p4, %r1, %r15;
	bar.sync 	0;
	@%p4 bra 	$L__BB0_9;
	st.shared.f32 	[%r2], %f10;
$L__BB0_9:
	shl.b32 	%r15, %r15, 1;
	setp.lt.u32 	%p5, %r15, %r3;
	@%p5 bra 	$L__BB0_5;
$L__BB0_10:
	setp.ge.u32 	%p6, %r1, %r6;
	@%p6 bra 	$L__BB0_12;
	ld.shared.f32 	%f8, [%r2];
	cvta.to.global.u64 	%rd6, %rd2;
	mul.wide.u32 	%rd7, %r1, 4;
	add.s64 	%rd8, %rd6, %rd7;
	st.global.f32 	[%rd8], %f8;
$L__BB0_12:
	ret;

}


// ===== COMPILED SASS (sm_100) =====

	.target	sm_100

	.elftype	@"ET_EXEC"


//--------------------- .note.nv.tkinfo           --------------------------
	.section	.note.nv.tkinfo,"",@"SHT_NOTE"
	.sectionflags	@"SHF_NOTE_NV_TKINFO"
	.tkinfo
        /*0018*/ 	.word	0x00000002
        /*0030*/ 	.string	""
        /*0030*/ 	.string	"ptxas"
        /*0030*/ 	.string	"Cuda compilation tools, release 13.0, V13.0.88"
        /*0030*/ 	.string	"Build cuda_13.0.r13.0/compiler.36424714_0"
        /*0030*/ 	.string	"-arch sm_100 -m 64 "



//--------------------- .note.nv.cuinfo           --------------------------
	.section	.note.nv.cuinfo,"",@"SHT_NOTE"
	.sectionflags	@"SHF_NOTE_NV_CUINFO"
        /*0018*/ 	.short	0x0002
        /*001a*/ 	.short	0x0064
        /*001c*/ 	.short	0x0082
	.zero		2


//--------------------- .nv.info                  --------------------------
	.section	.nv.info,"",@"SHT_CUDA_INFO"
	.align	4


	//----- nvinfo : EIATTR_REGCOUNT
	.align		4
        /*0000*/ 	.byte	0x04, 0x2f
        /*0002*/ 	.short	(.L_1 - .L_0)
	.align		4
.L_0:
        /*0004*/ 	.word	index@(_Z23kogge_stone_scan_kernelPfS_j)
        /*0008*/ 	.word	0x0000000a


	//----- nvinfo : EIATTR_FRAME_SIZE
	.align		4
.L_1:
        /*000c*/ 	.byte	0x04, 0x11
        /*000e*/ 	.short	(.L_3 - .L_2)
	.align		4
.L_2:
        /*0010*/ 	.word	index@(_Z23kogge_stone_scan_kernelPfS_j)
        /*0014*/ 	.word	0x00000000


	//----- nvinfo : EIATTR_MIN_STACK_SIZE
	.align		4
.L_3:
        /*0018*/ 	.byte	0x04, 0x12
        /*001a*/ 	.short	(.L_5 - .L_4)
	.align		4
.L_4:
        /*001c*/ 	.word	index@(_Z23kogge_stone_scan_kernelPfS_j)
        /*0020*/ 	.word	0x00000000
.L_5:


//--------------------- .nv.compat                --------------------------
	.section	.nv.compat,"",@"SHT_CUDA_COMPAT_INFO"
	.align	4
        /*0000*/ 	.byte	0x02, 0x09, 0x00, 0x00, 0x02, 0x02, 0x01, 0x00, 0x02, 0x05, 0x05, 0x00, 0x03, 0x07, 0x01, 0x01
        /*0010*/ 	.byte	0x02, 0x03, 0x00, 0x00, 0x02, 0x06, 0x01, 0x00, 0x04, 0x0b, 0x08, 0x00, 0x09, 0x00, 0x00, 0x00
        /*0020*/ 	.byte	0x00, 0x00, 0x00, 0x00


//--------------------- .nv.info._Z23kogge_stone_scan_kernelPfS_j --------------------------
	.section	.nv.info._Z23kogge_stone_scan_kernelPfS_j,"",@"SHT_CUDA_INFO"
	.sectionflags	@""
	.align	4


	//----- nvinfo : EIATTR_CUDA_API_VERSION
	.align		4
        /*0000*/ 	.byte	0x04, 0x37
        /*0002*/ 	.short	(.L_7 - .L_6)
.L_6:
        /*0004*/ 	.word	0x00000082


	//----- nvinfo : EIATTR_KPARAM_INFO
	.align		4
.L_7:
        /*0008*/ 	.byte	0x04, 0x17
        /*000a*/ 	.short	(.L_9 - .L_8)
.L_8:
        /*000c*/ 	.word	0x00000000
        /*0010*/ 	.short	0x0002
        /*0012*/ 	.short	0x0010
        /*0014*/ 	.byte	0x00, 0xf0, 0x11, 0x00


	//----- nvinfo : EIATTR_KPARAM_INFO
	.align		4
.L_9:
        /*0018*/ 	.byte	0x04, 0x17
        /*001a*/ 	.short	(.L_11 - .L_10)
.L_10:
        /*001c*/ 	.word	0x00000000
        /*0020*/ 	.short	0x0001
        /*0022*/ 	.short	0x0008
        /*0024*/ 	.byte	0x00, 0xf5, 0x21, 0x00


	//----- nvinfo : EIATTR_KPARAM_INFO
	.align		4
.L_11:
        /*0028*/ 	.byte	0x04, 0x17
        /*002a*/ 	.short	(.L_13 - .L_12)
.L_12:
        /*002c*/ 	.word	0x00000000
        /*0030*/ 	.short	0x0000
        /*0032*/ 	.short	0x0000
        /*0034*/ 	.byte	0x00, 0xf5, 0x21, 0x00


	//----- nvinfo : EIATTR_SPARSE_MMA_MASK
	.align		4
.L_13:
        /*0038*/ 	.byte	0x03, 0x50
        /*003a*/ 	.short	0x0000


	//----- nvinfo : EIATTR_MAXREG_COUNT
	.align		4
        /*003c*/ 	.byte	0x03, 0x1b
        /*003e*/ 	.short	0x00ff


	//----- nvinfo : EIATTR_NUM_BARRIERS
	.align		4
        /*0040*/ 	.byte	0x02, 0x4c
        /*0042*/ 	.byte	0x01
	.zero		1


	//----- nvinfo : EIATTR_MERCURY_ISA_VERSION
	.align		4
        /*0044*/ 	.byte	0x03, 0x5f
        /*0046*/ 	.short	0x0101


	//----- nvinfo : EIATTR_VRC_CTA_INIT_COUNT
	.align		4
        /*0048*/ 	.byte	0x02, 0x4a
	.zero		1
	.zero		1


	//----- nvinfo : EIATTR_EXIT_INSTR_OFFSETS
	.align		4
        /*004c*/ 	.byte	0x04, 0x1c
        /*004e*/ 	.short	(.L_15 - .L_14)


	//   ....[0]....
.L_14:
        /*0050*/ 	.word	0x00000200


	//   ....[1]....
        /*0054*/ 	.word	0x00000250


	//----- nvinfo : EIATTR_CBANK_PARAM_SIZE
	.align		4
.L_15:
        /*0058*/ 	.byte	0x03, 0x19
        /*005a*/ 	.short	0x0014


	//----- nvinfo : EIATTR_PARAM_CBANK
	.align		4
        /*005c*/ 	.byte	0x04, 0x0a
        /*005e*/ 	.short	(.L_17 - .L_16)
	.align		4
.L_16:
        /*0060*/ 	.word	index@(.nv.constant0._Z23kogge_stone_scan_kernelPfS_j)
        /*0064*/ 	.short	0x0380
        /*0066*/ 	.short	0x0014


	//----- nvinfo : EIATTR_SW_WAR
	.align		4
.L_17:
        /*0068*/ 	.byte	0x04, 0x36
        /*006a*/ 	.short	(.L_19 - .L_18)
.L_18:
        /*006c*/ 	.word	0x00000008
.L_19:


//--------------------- .nv.callgraph             --------------------------
	.section	.nv.callgraph,"",@"SHT_CUDA_CALLGRAPH"
	.align	4
	.sectionentsize	8
	.align		4
        /*0000*/ 	.word	0x00000000
	.align		4
        /*0004*/ 	.word	0xffffffff
	.align		4
        /*0008*/ 	.word	0x00000000
	.align		4
        /*000c*/ 	.word	0xfffffffe
	.align		4
        /*0010*/ 	.word	0x00000000
	.align		4
        /*0014*/ 	.word	0xfffffffd
	.align		4
        /*0018*/ 	.word	0x00000000
	.align		4
        /*001c*/ 	.word	0xfffffffc


//--------------------- .text._Z23kogge_stone_scan_kernelPfS_j --------------------------
	.section	.text._Z23kogge_stone_scan_kernelPfS_j,"ax",@progbits
	.align	128
        .global         _Z23kogge_stone_scan_kernelPfS_j
        .type           _Z23kogge_stone_scan_kernelPfS_j,@function
        .size           _Z23kogge_stone_scan_kernelPfS_j,(.L_x_3 - _Z23kogge_stone_scan_kernelPfS_j)
        .other          _Z23kogge_stone_scan_kernelPfS_j,@"STO_CUDA_ENTRY STV_DEFAULT"
_Z23kogge_stone_scan_kernelPfS_j:
.text._Z23kogge_stone_scan_kernelPfS_j:
[----:B------:R-:W-:Y:S01]  /*0000*/  LDC R1, c[0x0][0x37c] ;  /* 0x0000df00ff017b82 */ /* 0x000fe20000000800 */
[----:B------:R-:W0:Y:S01]  /*0010*/  S2R R7, SR_TID.X ;  /* 0x0000000000077919 */ /* 0x000e220000002100 */
[----:B------:R-:W0:Y:S01]  /*0020*/  LDCU UR4, c[0x0][0x390] ;  /* 0x00007200ff0477ac */ /* 0x000e220008000800 */
[----:B------:R-:W1:Y:S01]  /*0030*/  LDCU.64 UR6, c[0x0][0x358] ;  /* 0x00006b00ff0677ac */ /* 0x000e620008000a00 */
[----:B0-----:R-:W-:-:S13]  /*0040*/  ISETP.GE.U32.AND P0, PT, R7, UR4, PT ;  /* 0x0000000407007c0c */ /* 0x001fda000bf06070 */
[----:B------:R-:W0:Y:S02]  /*0050*/  @!P0 LDC.64 R2, c[0x0][0x380] ;  /* 0x0000e000ff028b82 */ /* 0x000e240000000a00 */
[----:B0-----:R-:W-:-:S06]  /*0060*/  @!P0 IMAD.WIDE.U32 R2, R7, 0x4, R2 ;  /* 0x0000000407028825 */ /* 0x001fcc00078e0002 */
[----:B-1----:R-:W2:Y:S01]  /*0070*/  @!P0 LDG.E R3, desc[UR6][R2.64] ;  /* 0x0000000602038981 */ /* 0x002ea2000c1e1900 */
[----:B------:R-:W0:Y:S01]  /*0080*/  S2UR UR5, SR_CgaCtaId ;  /* 0x00000000000579c3 */ /* 0x000e220000008800 */
[----:B------:R-:W-:Y:S01]  /*0090*/  UMOV UR4, 0x400 ;  /* 0x0000040000047882 */ /* 0x000fe20000000000 */
[----:B------:R-:W1:Y:S02]  /*00a0*/  LDCU UR8, c[0x0][0x360] ;  /* 0x00006c00ff0877ac */ /* 0x000e640008000800 */
[----:B-1----:R-:W-:Y:S02]  /*00b0*/  UISETP.GE.U32.AND UP0, UPT, UR8, 0x2, UPT ;  /* 0x000000020800788c */ /* 0x002fe4000bf06070 */
[----:B0-----:R-:W-:-:S06]  /*00c0*/  ULEA UR4, UR5, UR4, 0x18 ;  /* 0x0000000405047291 */ /* 0x001fcc000f8ec0ff */
[----:B------:R-:W-:-:S05]  /*00d0*/  LEA R0, R7, UR4, 0x2 ;  /* 0x0000000407007c11 */ /* 0x000fca000f8e10ff */
[----:B--2---:R0:W-:Y:S04]  /*00e0*/  @!P0 STS [R0], R3 ;  /* 0x0000000300008388 */ /* 0x0041e80000000800 */
[----:B------:R0:W-:Y:S01]  /*00f0*/  @P0 STS [R0], RZ ;  /* 0x000000ff00000388 */ /* 0x0001e20000000800 */
[----:B------:R-:W-:Y:S05]  /*0100*/  BRA.U !UP0, `(.L_x_0) ;  /* 0x0000000108347547 */ /* 0x000fea000b800000 */
[----:B------:R-:W-:-:S05]  /*0110*/  UMOV UR5, 0x1 ;  /* 0x0000000100057882 */ /* 0x000fca0000000000 */
.L_x_1:
[----:B------:R-:W-:Y:S01]  /*0120*/  BAR.SYNC.DEFER_BLOCKING 0x0 ;  /* 0x0000000000007b1d */ /* 0x000fe20000010000 */
[----:B------:R-:W-:-:S13]  /*0130*/  ISETP.GE.U32.AND P0, PT, R7, UR5, PT ;  /* 0x0000000507007c0c */ /* 0x000fda000bf06070 */
[----:B------:R-:W-:Y:S01]  /*0140*/  @P0 VIADD R2, R7, -UR5 ;  /* 0x8000000507020c36 */ /* 0x000fe20008000000 */
[----:B------:R-:W-:-:S04]  /*0150*/  USHF.L.U32 UR5, UR5, 0x1, URZ ;  /* 0x0000000105057899 */ /* 0x000fc800080006ff */
[----:B0-----:R-:W-:Y:S01]  /*0160*/  @P0 LEA R3, R2, UR4, 0x2 ;  /* 0x0000000402030c11 */ /* 0x001fe2000f8e10ff */
[----:B------:R-:W-:Y:S01]  /*0170*/  UISETP.GE.U32.AND UP0, UPT, UR5, UR8, UPT ;  /* 0x000000080500728c */ /* 0x000fe2000bf06070 */
[----:B------:R-:W-:Y:S04]  /*0180*/  @P0 LDS R2, [R0] ;  /* 0x0000000000020984 */ /* 0x000fe80000000800 */
[----:B------:R-:W0:Y:S02]  /*0190*/  @P0 LDS R3, [R3] ;  /* 0x0000000003030984 */ /* 0x000e240000000800 */
[----:B01----:R-:W-:Y:S01]  /*01a0*/  @P0 FADD R5, R2, R3 ;  /* 0x0000000302050221 */ /* 0x003fe20000000000 */
[----:B------:R-:W-:Y:S06]  /*01b0*/  BAR.SYNC.DEFER_BLOCKING 0x0 ;  /* 0x0000000000007b1d */ /* 0x000fec0000010000 */
[----:B------:R1:W-:Y:S01]  /*01c0*/  @P0 STS [R0], R5 ;  /* 0x0000000500000388 */ /* 0x0003e20000000800 */
[----:B------:R-:W-:Y:S05]  /*01d0*/  BRA.U !UP0, `(.L_x_1) ;  /* 0xfffffffd08d07547 */ /* 0x000fea000b83ffff */
.L_x_0:
[----:B------:R-:W2:Y:S02]  /*01e0*/  LDCU UR4, c[0x0][0x390] ;  /* 0x00007200ff0477ac */ /* 0x000ea40008000800 */
[----:B--2---:R-:W-:-:S13]  /*01f0*/  ISETP.GE.U32.AND P0, PT, R7, UR4, PT ;  /* 0x0000000407007c0c */ /* 0x004fda000bf06070 */
[----:B------:R-:W-:Y:S05]  /*0200*/  @P0 EXIT ;  /* 0x000000000000094d */ /* 0x000fea0003800000 */
[----:B-1----:R-:W1:Y:S01]  /*0210*/  LDS R5, [R0] ;  /* 0x0000000000057984 */ /* 0x002e620000000800 */
[----:B0-----:R-:W0:Y:S02]  /*0220*/  LDC.64 R2, c[0x0][0x388] ;  /* 0x0000e200ff027b82 */ /* 0x001e240000000a00 */
[----:B0-----:R-:W-:-:S05]  /*0230*/  IMAD.WIDE.U32 R2, R7, 0x4, R2 ;  /* 0x0000000407027825 */ /* 0x001fca00078e0002 */
[----:B-1----:R-:W-:Y:S01]  /*0240*/  STG.E desc[UR6][R2.64], R5 ;  /* 0x0000000502007986 */ /* 0x002fe2000c101906 */
[----:B------:R-:W-:Y:S05]  /*0250*/  EXIT ;  /* 0x000000000000794d */ /* 0x000fea0003800000 */
.L_x_2:
[----:B------:R-:W-:-:S00]  /*0260*/  BRA `(.L_x_2) ;  /* 0xfffffffc00fc7947 */ /* 0x000fc0000383ffff */
[----:B------:R-:W-:-:S00]  /*0270*/  NOP ;  /* 0x0000000000007918 */ /* 0x000fc00000000000 */
        /* <DEDUP_REMOVED lines=8> */
.L_x_3:


//--------------------- .nv.shared._Z23kogge_stone_scan_kernelPfS_j --------------------------
	.section	.nv.shared._Z23kogge_stone_scan_kernelPfS_j,"aw",@nobits
	.sectionflags	@""
	.align	4
.nv.shared._Z23kogge_stone_scan_kernelPfS_j:
	.zero		5120


//--------------------- .nv.shared.reserved.0     --------------------------
	.section	.nv.shared.reserved.0,"aw",@nobits
	.weak		__nv_reservedSMEM_offset_0_alias
	.size		__nv_reservedSMEM_offset_0_alias, 0, 64
	.other		__nv_reservedSMEM_offset_0_alias,@"STO_CUDA_RESERVED_SHARED STV_DEFAULT"
__nv_reservedSMEM_offset_0_alias:
	.zero		0
	.zero		64


//--------------------- .nv.constant0._Z23kogge_stone_scan_kernelPfS_j --------------------------
	.section	.nv.constant0._Z23kogge_stone_scan_kernelPfS_j,"a",@progbits
	.sectionflags	@""
	.align	4
.nv.constant0._Z23kogge_stone_scan_kernelPfS_j:
	.zero		916


//--------------------- SYMBOLS --------------------------

	.type		.nv.reservedSmem.offset0,@object
	.size		.nv.reservedSmem.offset0,0x4
	.type		.nv.reservedSmem.cap,@object
	.size		.nv.reservedSmem.cap,0x4
